//
// Generated by NVIDIA NVVM Compiler
//
// Compiler Build ID: CL-36424714
// Cuda compilation tools, release 13.0, V13.0.88
// Based on NVVM 20.0.0
//

.version 9.0
.target sm_100
.address_size 64

	// .globl	_Z8addValuePii

.visible .entry _Z8addValuePii(
	.param .u64 .ptr .align 1 _Z8addValuePii_param_0,
	.param .u32 _Z8addValuePii_param_1
)
{
	.reg .b32 	%r<9>;
	.reg .b64 	%rd<5>;

	ld.param.u64 	%rd1, [_Z8addValuePii_param_0];
	ld.param.u32 	%r1, [_Z8addValuePii_param_1];
	cvta.to.global.u64 	%rd2, %rd1;
	mov.u32 	%r2, %ctaid.x;
	mov.u32 	%r3, %ntid.x;
	mov.u32 	%r4, %tid.x;
	mad.lo.s32 	%r5, %r2, %r3, %r4;
	shl.b32 	%r6, %r5, 4;
	cvt.s64.s32 	%rd3, %r6;
	add.s64 	%rd4, %rd2, %rd3;
	ld.global.u32 	%r7, [%rd4];
	add.s32 	%r8, %r7, %r1;
	st.global.u32 	[%rd4], %r8;
	ret;

}


// ===== COMPILED SASS (sm_100) =====

	.target	sm_100

	.elftype	@"ET_EXEC"


//--------------------- .note.nv.tkinfo           --------------------------
	.section	.note.nv.tkinfo,"",@"SHT_NOTE"
	.sectionflags	@"SHF_NOTE_NV_TKINFO"
	.tkinfo
        /*0018*/ 	.word	0x00000002
        /*0030*/ 	.string	""
        /*0030*/ 	.string	"ptxas"
        /*0030*/ 	.string	"Cuda compilation tools, release 13.0, V13.0.88"
        /*0030*/ 	.string	"Build cuda_13.0.r13.0/compiler.36424714_0"
        /*0030*/ 	.string	"-arch sm_100 -m 64 "



//--------------------- .note.nv.cuinfo           --------------------------
	.section	.note.nv.cuinfo,"",@"SHT_NOTE"
	.sectionflags	@"SHF_NOTE_NV_CUINFO"
        /*0018*/ 	.short	0x0002
        /*001a*/ 	.short	0x0064
        /*001c*/ 	.short	0x0082
	.zero		2


//--------------------- .nv.info                  --------------------------
	.section	.nv.info,"",@"SHT_CUDA_INFO"
	.align	4


	//----- nvinfo : EIATTR_REGCOUNT
	.align		4
        /*0000*/ 	.byte	0x04, 0x2f
        /*0002*/ 	.short	(.L_1 - .L_0)
	.align		4
.L_0:
        /*0004*/ 	.word	index@(_Z8addValuePii)
        /*0008*/ 	.word	0x00000008


	//----- nvinfo : EIATTR_FRAME_SIZE
	.align		4
.L_1:
        /*000c*/ 	.byte	0x04, 0x11
        /*000e*/ 	.short	(.L_3 - .L_2)
	.align		4
.L_2:
        /*0010*/ 	.word	index@(_Z8addValuePii)
        /*0014*/ 	.word	0x00000000


	//----- nvinfo : EIATTR_MIN_STACK_SIZE
	.align		4
.L_3:
        /*0018*/ 	.byte	0x04, 0x12
        /*001a*/ 	.short	(.L_5 - .L_4)
	.align		4
.L_4:
        /*001c*/ 	.word	index@(_Z8addValuePii)
        /*0020*/ 	.word	0x00000000
.L_5:


//--------------------- .nv.compat                --------------------------
	.section	.nv.compat,"",@"SHT_CUDA_COMPAT_INFO"
	.align	4
        /*0000*/ 	.byte	0x02, 0x09, 0x00, 0x00, 0x02, 0x02, 0x01, 0x00, 0x02, 0x05, 0x05, 0x00, 0x03, 0x07, 0x01, 0x01
        /*0010*/ 	.byte	0x02, 0x03, 0x00, 0x00, 0x02, 0x06, 0x01, 0x00, 0x04, 0x0b, 0x08, 0x00, 0x09, 0x00, 0x00, 0x00
        /*0020*/ 	.byte	0x00, 0x00, 0x00, 0x00


//--------------------- .nv.info._Z8addValuePii   --------------------------
	.section	.nv.info._Z8addValuePii,"",@"SHT_CUDA_INFO"
	.sectionflags	@""
	.align	4


	//----- nvinfo : EIATTR_CUDA_API_VERSION
	.align		4
        /*0000*/ 	.byte	0x04, 0x37
        /*0002*/ 	.short	(.L_7 - .L_6)
.L_6:
        /*0004*/ 	.word	0x00000082


	//----- nvinfo : EIATTR_KPARAM_INFO
	.align		4
.L_7:
        /*0008*/ 	.byte	0x04, 0x17
        /*000a*/ 	.short	(.L_9 - .L_8)
.L_8:
        /*000c*/ 	.word	0x00000000
        /*0010*/ 	.short	0x0001
        /*0012*/ 	.short	0x0008
        /*0014*/ 	.byte	0x00, 0xf0, 0x11, 0x00


	//----- nvinfo : EIATTR_KPARAM_INFO
	.align		4
.L_9:
        /*0018*/ 	.byte	0x04, 0x17
        /*001a*/ 	.short	(.L_11 - .L_10)
.L_10:
        /*001c*/ 	.word	0x00000000
        /*0020*/ 	.short	0x0000
        /*0022*/ 	.short	0x0000
        /*0024*/ 	.byte	0x00, 0xf5, 0x21, 0x00


	//----- nvinfo : EIATTR_SPARSE_MMA_MASK
	.align		4
.L_11:
        /*0028*/ 	.byte	0x03, 0x50
        /*002a*/ 	.short	0x0000


	//----- nvinfo : EIATTR_MAXREG_COUNT
	.align		4
        /*002c*/ 	.byte	0x03, 0x1b
        /*002e*/ 	.short	0x00ff


	//----- nvinfo : EIATTR_MERCURY_ISA_VERSION
	.align		4
        /*0030*/ 	.byte	0x03, 0x5f
        /*0032*/ 	.short	0x0101


	//----- nvinfo : EIATTR_VRC_CTA_INIT_COUNT
	.align		4
        /*0034*/ 	.byte	0x02, 0x4a
	.zero		1
	.zero		1


	//----- nvinfo : EIATTR_EXIT_INSTR_OFFSETS
	.align		4
        /*0038*/ 	.byte	0x04, 0x1c
        /*003a*/ 	.short	(.L_13 - .L_12)


	//   ....[0]....
.L_12:
        /*003c*/ 	.word	0x000000e0


	//----- nvinfo : EIATTR_CBANK_PARAM_SIZE
	.align		4
.L_13:
        /*0040*/ 	.byte	0x03, 0x19
        /*0042*/ 	.short	0x000c


	//----- nvinfo : EIATTR_PARAM_CBANK
	.align		4
        /*0044*/ 	.byte	0x04, 0x0a
        /*0046*/ 	.short	(.L_15 - .L_14)
	.align		4
.L_14:
        /*0048*/ 	.word	index@(.nv.constant0._Z8addValuePii)
        /*004c*/ 	.short	0x0380
        /*004e*/ 	.short	0x000c


	//----- nvinfo : EIATTR_SW_WAR
	.align		4
.L_15:
        /*0050*/ 	.byte	0x04, 0x36
        /*0052*/ 	.short	(.L_17 - .L_16)
.L_16:
        /*0054*/ 	.word	0x00000008
.L_17:


//--------------------- .nv.callgraph             --------------------------
	.section	.nv.callgraph,"",@"SHT_CUDA_CALLGRAPH"
	.align	4
	.sectionentsize	8
	.align		4
        /*0000*/ 	.word	0x00000000
	.align		4
        /*0004*/ 	.word	0xffffffff
	.align		4
        /*0008*/ 	.word	0x00000000
	.align		4
        /*000c*/ 	.word	0xfffffffe
	.align		4
        /*0010*/ 	.word	0x00000000
	.align		4
        /*0014*/ 	.word	0xfffffffd
	.align		4
        /*0018*/ 	.word	0x00000000
	.align		4
        /*001c*/ 	.word	0xfffffffc


//--------------------- .text._Z8addValuePii      --------------------------
	.section	.text._Z8addValuePii,"ax",@progbits
	.align	128
        .global         _Z8addValuePii
        .type           _Z8addValuePii,@function
        .size           _Z8addValuePii,(.L_x_1 - _Z8addValuePii)
        .other          _Z8addValuePii,@"STO_CUDA_ENTRY STV_DEFAULT"
_Z8addValuePii:
.text._Z8addValuePii:
[----:B------:R-:W-:Y:S01]  /*0000*/  LDC R1, c[0x0][0x37c] ;  /* 0x0000df00ff017b82 */ /* 0x000fe20000000800 */
[----:B------:R-:W0:Y:S07]  /*0010*/  S2R R3, SR_TID.X ;  /* 0x0000000000037919 */ /* 0x000e2e0000002100 */
[----:B------:R-:W0:Y:S01]  /*0020*/  S2UR UR4, SR_CTAID.X ;  /* 0x00000000000479c3 */ /* 0x000e220000002500 */
[----:B------:R-:W1:Y:S07]  /*0030*/  LDCU.64 UR6, c[0x0][0x380] ;  /* 0x00007000ff0677ac */ /* 0x000e6e0008000a00 */
[----:B------:R-:W0:Y:S02]  /*0040*/  LDC R0, c[0x0][0x360] ;  /* 0x0000d800ff007b82 */ /* 0x000e240000000800 */
[----:B0-----:R-:W-:Y:S01]  /*0050*/  IMAD R0, R0, UR4, R3 ;  /* 0x0000000400007c24 */ /* 0x001fe2000f8e0203 */
[----:B------:R-:W0:Y:S03]  /*0060*/  LDCU.64 UR4, c[0x0][0x358] ;  /* 0x00006b00ff0477ac */ /* 0x000e260008000a00 */
[----:B------:R-:W-:-:S05]  /*0070*/  IMAD.SHL.U32 R0, R0, 0x10, RZ ;  /* 0x0000001000007824 */ /* 0x000fca00078e00ff */
[C---:B-1----:R-:W-:Y:S01]  /*0080*/  IADD3 R2, P0, PT, R0.reuse, UR6, RZ ;  /* 0x0000000600027c10 */ /* 0x042fe2000ff1e0ff */
[----:B------:R-:W1:Y:S03]  /*0090*/  LDCU UR6, c[0x0][0x388] ;  /* 0x00007100ff0677ac */ /* 0x000e660008000800 */
[----:B------:R-:W-:-:S05]  /*00a0*/  LEA.HI.X.SX32 R3, R0, UR7, 0x1, P0 ;  /* 0x0000000700037c11 */ /* 0x000fca00080f0eff */
[----:B0-----:R-:W1:Y:S02]  /*00b0*/  LDG.E R0, desc[UR4][R2.64] ;  /* 0x0000000402007981 */ /* 0x001e64000c1e1900 */
[----:B-1----:R-:W-:-:S05]  /*00c0*/  IADD3 R5, PT, PT, R0, UR6, RZ ;  /* 0x0000000600057c10 */ /* 0x002fca000fffe0ff */
[----:B------:R-:W-:Y:S01]  /*00d0*/  STG.E desc[UR4][R2.64], R5 ;  /* 0x0000000502007986 */ /* 0x000fe2000c101904 */
[----:B------:R-:W-:Y:S05]  /*00e0*/  EXIT ;  /* 0x000000000000794d */ /* 0x000fea0003800000 */
.L_x_0:
[----:B------:R-:W-:-:S00]  /*00f0*/  BRA `(.L_x_0) ;  /* 0xfffffffc00fc7947 */ /* 0x000fc0000383ffff */
[----:B------:R-:W-:-:S00]  /*0100*/  NOP ;  /* 0x0000000000007918 */ /* 0x000fc00000000000 */
[----:B------:R-:W-:-:S00]  /*0110*/  NOP ;  /* 0x0000000000007918 */ /* 0x000fc00000000000 */
[----:B------:R-:W-:-:S00]  /*0120*/  NOP ;  /* 0x0000000000007918 */ /* 0x000fc00000000000 */
[----:B------:R-:W-:-:S00]  /*0130*/  NOP ;  /* 0x0000000000007918 */ /* 0x000fc00000000000 */
[----:B------:R-:W-:-:S00]  /*0140*/  NOP ;  /* 0x0000000000007918 */ /* 0x000fc00000000000 */
[----:B------:R-:W-:-:S00]  /*0150*/  NOP ;  /* 0x0000000000007918 */ /* 0x000fc00000000000 */
[----:B------:R-:W-:-:S00]  /*0160*/  NOP ;  /* 0x0000000000007918 */ /* 0x000fc00000000000 */
[----:B------:R-:W-:-:S00]  /*0170*/  NOP ;  /* 0x0000000000007918 */ /* 0x000fc00000000000 */
.L_x_1:


//--------------------- .nv.shared.reserved.0     --------------------------
	.section	.nv.shared.reserved.0,"aw",@nobits
	.weak		__nv_reservedSMEM_offset_0_alias
	.size		__nv_reservedSMEM_offset_0_alias, 0, 64
	.other		__nv_reservedSMEM_offset_0_alias,@"STO_CUDA_RESERVED_SHARED STV_DEFAULT"
__nv_reservedSMEM_offset_0_alias:
	.zero		0
	.zero		64


//--------------------- .nv.constant0._Z8addValuePii --------------------------
	.section	.nv.constant0._Z8addValuePii,"a",@progbits
	.sectionflags	@""
	.align	4
.nv.constant0._Z8addValuePii:
	.zero		908


//--------------------- SYMBOLS --------------------------

	.type		.nv.reservedSmem.offset0,@object
	.size		.nv.reservedSmem.offset0,0x4
